//
// Generated by NVIDIA NVVM Compiler
//
// Compiler Build ID: CL-36424714
// Cuda compilation tools, release 13.0, V13.0.88
// Based on NVVM 20.0.0
//

.version 9.0
.target sm_100
.address_size 64

	// .globl	_ZN3cub18CUB_300001_SM_10006detail11EmptyKernelIvEEvv
.global .align 1 .b8 _ZN41_INTERNAL_cd56916b_4_k_cu_81419510_2716564cuda3std3__45__cpo5beginE[1];
.global .align 1 .b8 _ZN41_INTERNAL_cd56916b_4_k_cu_81419510_2716564cuda3std3__45__cpo3endE[1];
.global .align 1 .b8 _ZN41_INTERNAL_cd56916b_4_k_cu_81419510_2716564cuda3std3__45__cpo6cbeginE[1];
.global .align 1 .b8 _ZN41_INTERNAL_cd56916b_4_k_cu_81419510_2716564cuda3std3__45__cpo4cendE[1];
.global .align 1 .b8 _ZN41_INTERNAL_cd56916b_4_k_cu_81419510_2716564cuda3std3__45__cpo6rbeginE[1];
.global .align 1 .b8 _ZN41_INTERNAL_cd56916b_4_k_cu_81419510_2716564cuda3std3__45__cpo4rendE[1];
.global .align 1 .b8 _ZN41_INTERNAL_cd56916b_4_k_cu_81419510_2716564cuda3std3__45__cpo7crbeginE[1];
.global .align 1 .b8 _ZN41_INTERNAL_cd56916b_4_k_cu_81419510_2716564cuda3std3__45__cpo5crendE[1];
.global .align 1 .b8 _ZN41_INTERNAL_cd56916b_4_k_cu_81419510_2716564cuda3std3__443_GLOBAL__N__cd56916b_4_k_cu_81419510_2716566ignoreE[1];
.global .align 1 .b8 _ZN41_INTERNAL_cd56916b_4_k_cu_81419510_2716564cuda3std3__419piecewise_constructE[1];
.global .align 1 .b8 _ZN41_INTERNAL_cd56916b_4_k_cu_81419510_2716564cuda3std3__48in_placeE[1];
.global .align 1 .b8 _ZN41_INTERNAL_cd56916b_4_k_cu_81419510_2716564cuda3std3__420unreachable_sentinelE[1];
.global .align 1 .b8 _ZN41_INTERNAL_cd56916b_4_k_cu_81419510_2716564cuda3std3__47nulloptE[1];
.global .align 1 .b8 _ZN41_INTERNAL_cd56916b_4_k_cu_81419510_2716564cuda3std3__48unexpectE[1];
.global .align 1 .b8 _ZN41_INTERNAL_cd56916b_4_k_cu_81419510_2716564cuda3std6ranges3__45__cpo4swapE[1];
.global .align 1 .b8 _ZN41_INTERNAL_cd56916b_4_k_cu_81419510_2716564cuda3std6ranges3__45__cpo9iter_moveE[1];
.global .align 1 .b8 _ZN41_INTERNAL_cd56916b_4_k_cu_81419510_2716564cuda3std6ranges3__45__cpo5beginE[1];
.global .align 1 .b8 _ZN41_INTERNAL_cd56916b_4_k_cu_81419510_2716564cuda3std6ranges3__45__cpo3endE[1];
.global .align 1 .b8 _ZN41_INTERNAL_cd56916b_4_k_cu_81419510_2716564cuda3std6ranges3__45__cpo6cbeginE[1];
.global .align 1 .b8 _ZN41_INTERNAL_cd56916b_4_k_cu_81419510_2716564cuda3std6ranges3__45__cpo4cendE[1];
.global .align 1 .b8 _ZN41_INTERNAL_cd56916b_4_k_cu_81419510_2716564cuda3std6ranges3__45__cpo7advanceE[1];
.global .align 1 .b8 _ZN41_INTERNAL_cd56916b_4_k_cu_81419510_2716564cuda3std6ranges3__45__cpo9iter_swapE[1];
.global .align 1 .b8 _ZN41_INTERNAL_cd56916b_4_k_cu_81419510_2716564cuda3std6ranges3__45__cpo4nextE[1];
.global .align 1 .b8 _ZN41_INTERNAL_cd56916b_4_k_cu_81419510_2716564cuda3std6ranges3__45__cpo4prevE[1];
.global .align 1 .b8 _ZN41_INTERNAL_cd56916b_4_k_cu_81419510_2716564cuda3std6ranges3__45__cpo4dataE[1];
.global .align 1 .b8 _ZN41_INTERNAL_cd56916b_4_k_cu_81419510_2716564cuda3std6ranges3__45__cpo5cdataE[1];
.global .align 1 .b8 _ZN41_INTERNAL_cd56916b_4_k_cu_81419510_2716564cuda3std6ranges3__45__cpo4sizeE[1];
.global .align 1 .b8 _ZN41_INTERNAL_cd56916b_4_k_cu_81419510_2716564cuda3std6ranges3__45__cpo5ssizeE[1];
.global .align 1 .b8 _ZN41_INTERNAL_cd56916b_4_k_cu_81419510_2716564cuda3std6ranges3__45__cpo8distanceE[1];
.global .align 1 .b8 _ZN41_INTERNAL_cd56916b_4_k_cu_81419510_2716566thrust24THRUST_300001_SM_1000_NS8cuda_cub3parE[1];
.global .align 1 .b8 _ZN41_INTERNAL_cd56916b_4_k_cu_81419510_2716566thrust24THRUST_300001_SM_1000_NS8cuda_cub10par_nosyncE[1];
.global .align 1 .b8 _ZN41_INTERNAL_cd56916b_4_k_cu_81419510_2716566thrust24THRUST_300001_SM_1000_NS6system6detail10sequential3seqE[1];
.global .align 1 .b8 _ZN41_INTERNAL_cd56916b_4_k_cu_81419510_2716566thrust24THRUST_300001_SM_1000_NS12placeholders2_1E[1];
.global .align 1 .b8 _ZN41_INTERNAL_cd56916b_4_k_cu_81419510_2716566thrust24THRUST_300001_SM_1000_NS12placeholders2_2E[1];
.global .align 1 .b8 _ZN41_INTERNAL_cd56916b_4_k_cu_81419510_2716566thrust24THRUST_300001_SM_1000_NS12placeholders2_3E[1];
.global .align 1 .b8 _ZN41_INTERNAL_cd56916b_4_k_cu_81419510_2716566thrust24THRUST_300001_SM_1000_NS12placeholders2_4E[1];
.global .align 1 .b8 _ZN41_INTERNAL_cd56916b_4_k_cu_81419510_2716566thrust24THRUST_300001_SM_1000_NS12placeholders2_5E[1];
.global .align 1 .b8 _ZN41_INTERNAL_cd56916b_4_k_cu_81419510_2716566thrust24THRUST_300001_SM_1000_NS12placeholders2_6E[1];
.global .align 1 .b8 _ZN41_INTERNAL_cd56916b_4_k_cu_81419510_2716566thrust24THRUST_300001_SM_1000_NS12placeholders2_7E[1];
.global .align 1 .b8 _ZN41_INTERNAL_cd56916b_4_k_cu_81419510_2716566thrust24THRUST_300001_SM_1000_NS12placeholders2_8E[1];
.global .align 1 .b8 _ZN41_INTERNAL_cd56916b_4_k_cu_81419510_2716566thrust24THRUST_300001_SM_1000_NS12placeholders2_9E[1];
.global .align 1 .b8 _ZN41_INTERNAL_cd56916b_4_k_cu_81419510_2716566thrust24THRUST_300001_SM_1000_NS12placeholders3_10E[1];
.global .align 1 .b8 _ZN41_INTERNAL_cd56916b_4_k_cu_81419510_2716566thrust24THRUST_300001_SM_1000_NS3seqE[1];

.visible .entry _ZN3cub18CUB_300001_SM_10006detail11EmptyKernelIvEEvv()
{


	ret;

}


// ===== COMPILED SASS (sm_100) =====

	.target	sm_100

	.elftype	@"ET_EXEC"


//--------------------- .note.nv.tkinfo           --------------------------
	.section	.note.nv.tkinfo,"",@"SHT_NOTE"
	.sectionflags	@"SHF_NOTE_NV_TKINFO"
	.tkinfo
        /*0018*/ 	.word	0x00000002
        /*0030*/ 	.string	""
        /*0030*/ 	.string	"ptxas"
        /*0030*/ 	.string	"Cuda compilation tools, release 13.0, V13.0.88"
        /*0030*/ 	.string	"Build cuda_13.0.r13.0/compiler.36424714_0"
        /*0030*/ 	.string	"-arch sm_100 -m 64 "



//--------------------- .note.nv.cuinfo           --------------------------
	.section	.note.nv.cuinfo,"",@"SHT_NOTE"
	.sectionflags	@"SHF_NOTE_NV_CUINFO"
        /*0018*/ 	.short	0x0002
        /*001a*/ 	.short	0x0064
        /*001c*/ 	.short	0x0082
	.zero		2


//--------------------- .nv.info                  --------------------------
	.section	.nv.info,"",@"SHT_CUDA_INFO"
	.align	4


	//----- nvinfo : EIATTR_REGCOUNT
	.align		4
        /*0000*/ 	.byte	0x04, 0x2f
        /*0002*/ 	.short	(.L_44 - .L_43)
	.align		4
.L_43:
        /*0004*/ 	.word	index@(_ZN3cub18CUB_300001_SM_10006detail11EmptyKernelIvEEvv)
        /*0008*/ 	.word	0x00000004


	//----- nvinfo : EIATTR_FRAME_SIZE
	.align		4
.L_44:
        /*000c*/ 	.byte	0x04, 0x11
        /*000e*/ 	.short	(.L_46 - .L_45)
	.align		4
.L_45:
        /*0010*/ 	.word	index@(_ZN3cub18CUB_300001_SM_10006detail11EmptyKernelIvEEvv)
        /*0014*/ 	.word	0x00000000


	//----- nvinfo : EIATTR_MIN_STACK_SIZE
	.align		4
.L_46:
        /*0018*/ 	.byte	0x04, 0x12
        /*001a*/ 	.short	(.L_48 - .L_47)
	.align		4
.L_47:
        /*001c*/ 	.word	index@(_ZN3cub18CUB_300001_SM_10006detail11EmptyKernelIvEEvv)
        /*0020*/ 	.word	0x00000000
.L_48:


//--------------------- .nv.compat                --------------------------
	.section	.nv.compat,"",@"SHT_CUDA_COMPAT_INFO"
	.align	4
        /*0000*/ 	.byte	0x02, 0x09, 0x00, 0x00, 0x02, 0x02, 0x01, 0x00, 0x02, 0x05, 0x05, 0x00, 0x03, 0x07, 0x01, 0x01
        /*0010*/ 	.byte	0x02, 0x03, 0x00, 0x00, 0x02, 0x06, 0x01, 0x00, 0x04, 0x0b, 0x08, 0x00, 0x09, 0x00, 0x00, 0x00
        /*0020*/ 	.byte	0x00, 0x00, 0x00, 0x00


//--------------------- .nv.info._ZN3cub18CUB_300001_SM_10006detail11EmptyKernelIvEEvv --------------------------
	.section	.nv.info._ZN3cub18CUB_300001_SM_10006detail11EmptyKernelIvEEvv,"",@"SHT_CUDA_INFO"
	.sectionflags	@""
	.align	4


	//----- nvinfo : EIATTR_CUDA_API_VERSION
	.align		4
        /*0000*/ 	.byte	0x04, 0x37
        /*0002*/ 	.short	(.L_50 - .L_49)
.L_49:
        /*0004*/ 	.word	0x00000082


	//----- nvinfo : EIATTR_SPARSE_MMA_MASK
	.align		4
.L_50:
        /*0008*/ 	.byte	0x03, 0x50
        /*000a*/ 	.short	0x0000


	//----- nvinfo : EIATTR_MAXREG_COUNT
	.align		4
        /*000c*/ 	.byte	0x03, 0x1b
        /*000e*/ 	.short	0x00ff


	//----- nvinfo : EIATTR_MERCURY_ISA_VERSION
	.align		4
        /*0010*/ 	.byte	0x03, 0x5f
        /*0012*/ 	.short	0x0101


	//----- nvinfo : EIATTR_VRC_CTA_INIT_COUNT
	.align		4
        /*0014*/ 	.byte	0x02, 0x4a
	.zero		1
	.zero		1


	//----- nvinfo : EIATTR_EXIT_INSTR_OFFSETS
	.align		4
        /*0018*/ 	.byte	0x04, 0x1c
        /*001a*/ 	.short	(.L_52 - .L_51)


	//   ....[0]....
.L_51:
        /*001c*/ 	.word	0x00000010


	//----- nvinfo : EIATTR_SW_WAR
	.align		4
.L_52:
        /*0020*/ 	.byte	0x04, 0x36
        /*0022*/ 	.short	(.L_54 - .L_53)
.L_53:
        /*0024*/ 	.word	0x00000008
.L_54:


//--------------------- .nv.callgraph             --------------------------
	.section	.nv.callgraph,"",@"SHT_CUDA_CALLGRAPH"
	.align	4
	.sectionentsize	8
	.align		4
        /*0000*/ 	.word	0x00000000
	.align		4
        /*0004*/ 	.word	0xffffffff
	.align		4
        /*0008*/ 	.word	0x00000000
	.align		4
        /*000c*/ 	.word	0xfffffffe
	.align		4
        /*0010*/ 	.word	0x00000000
	.align		4
        /*0014*/ 	.word	0xfffffffd
	.align		4
        /*0018*/ 	.word	0x00000000
	.align		4
        /*001c*/ 	.word	0xfffffffc


//--------------------- .nv.constant4             --------------------------
	.section	.nv.constant4,"a",@progbits
	.align	8
	.align		8
.nv.constant4:
        /*0000*/ 	.dword	_ZN41_INTERNAL_cd56916b_4_k_cu_81419510_2720614cuda3std3__45__cpo5beginE
	.align		8
        /*0008*/ 	.dword	_ZN41_INTERNAL_cd56916b_4_k_cu_81419510_2720614cuda3std3__45__cpo3endE
	.align		8
        /*0010*/ 	.dword	_ZN41_INTERNAL_cd56916b_4_k_cu_81419510_2720614cuda3std3__45__cpo6cbeginE
	.align		8
        /*0018*/ 	.dword	_ZN41_INTERNAL_cd56916b_4_k_cu_81419510_2720614cuda3std3__45__cpo4cendE
	.align		8
        /*0020*/ 	.dword	_ZN41_INTERNAL_cd56916b_4_k_cu_81419510_2720614cuda3std3__45__cpo6rbeginE
	.align		8
        /*0028*/ 	.dword	_ZN41_INTERNAL_cd56916b_4_k_cu_81419510_2720614cuda3std3__45__cpo4rendE
	.align		8
        /*0030*/ 	.dword	_ZN41_INTERNAL_cd56916b_4_k_cu_81419510_2720614cuda3std3__45__cpo7crbeginE
	.align		8
        /*0038*/ 	.dword	_ZN41_INTERNAL_cd56916b_4_k_cu_81419510_2720614cuda3std3__45__cpo5crendE
	.align		8
        /*0040*/ 	.dword	_ZN41_INTERNAL_cd56916b_4_k_cu_81419510_2720614cuda3std3__443_GLOBAL__N__cd56916b_4_k_cu_81419510_2720616ignoreE
	.align		8
        /*0048*/ 	.dword	_ZN41_INTERNAL_cd56916b_4_k_cu_81419510_2720614cuda3std3__419piecewise_constructE
	.align		8
        /*0050*/ 	.dword	_ZN41_INTERNAL_cd56916b_4_k_cu_81419510_2720614cuda3std3__48in_placeE
	.align		8
        /*0058*/ 	.dword	_ZN41_INTERNAL_cd56916b_4_k_cu_81419510_2720614cuda3std3__420unreachable_sentinelE
	.align		8
        /*0060*/ 	.dword	_ZN41_INTERNAL_cd56916b_4_k_cu_81419510_2720614cuda3std3__47nulloptE
	.align		8
        /*0068*/ 	.dword	_ZN41_INTERNAL_cd56916b_4_k_cu_81419510_2720614cuda3std3__48unexpectE
	.align		8
        /*0070*/ 	.dword	_ZN41_INTERNAL_cd56916b_4_k_cu_81419510_2720614cuda3std6ranges3__45__cpo4swapE
	.align		8
        /*0078*/ 	.dword	_ZN41_INTERNAL_cd56916b_4_k_cu_81419510_2720614cuda3std6ranges3__45__cpo9iter_moveE
	.align		8
        /*0080*/ 	.dword	_ZN41_INTERNAL_cd56916b_4_k_cu_81419510_2720614cuda3std6ranges3__45__cpo5beginE
	.align		8
        /*0088*/ 	.dword	_ZN41_INTERNAL_cd56916b_4_k_cu_81419510_2720614cuda3std6ranges3__45__cpo3endE
	.align		8
        /*0090*/ 	.dword	_ZN41_INTERNAL_cd56916b_4_k_cu_81419510_2720614cuda3std6ranges3__45__cpo6cbeginE
	.align		8
        /*0098*/ 	.dword	_ZN41_INTERNAL_cd56916b_4_k_cu_81419510_2720614cuda3std6ranges3__45__cpo4cendE
	.align		8
        /*00a0*/ 	.dword	_ZN41_INTERNAL_cd56916b_4_k_cu_81419510_2720614cuda3std6ranges3__45__cpo7advanceE
	.align		8
        /*00a8*/ 	.dword	_ZN41_INTERNAL_cd56916b_4_k_cu_81419510_2720614cuda3std6ranges3__45__cpo9iter_swapE
	.align		8
        /*00b0*/ 	.dword	_ZN41_INTERNAL_cd56916b_4_k_cu_81419510_2720614cuda3std6ranges3__45__cpo4nextE
	.align		8
        /*00b8*/ 	.dword	_ZN41_INTERNAL_cd56916b_4_k_cu_81419510_2720614cuda3std6ranges3__45__cpo4prevE
	.align		8
        /*00c0*/ 	.dword	_ZN41_INTERNAL_cd56916b_4_k_cu_81419510_2720614cuda3std6ranges3__45__cpo4dataE
	.align		8
        /*00c8*/ 	.dword	_ZN41_INTERNAL_cd56916b_4_k_cu_81419510_2720614cuda3std6ranges3__45__cpo5cdataE
	.align		8
        /*00d0*/ 	.dword	_ZN41_INTERNAL_cd56916b_4_k_cu_81419510_2720614cuda3std6ranges3__45__cpo4sizeE
	.align		8
        /*00d8*/ 	.dword	_ZN41_INTERNAL_cd56916b_4_k_cu_81419510_2720614cuda3std6ranges3__45__cpo5ssizeE
	.align		8
        /*00e0*/ 	.dword	_ZN41_INTERNAL_cd56916b_4_k_cu_81419510_2720614cuda3std6ranges3__45__cpo8distanceE
	.align		8
        /*00e8*/ 	.dword	_ZN41_INTERNAL_cd56916b_4_k_cu_81419510_2720616thrust24THRUST_300001_SM_1000_NS8cuda_cub3parE
	.align		8
        /*00f0*/ 	.dword	_ZN41_INTERNAL_cd56916b_4_k_cu_81419510_2720616thrust24THRUST_300001_SM_1000_NS8cuda_cub10par_nosyncE
	.align		8
        /*00f8*/ 	.dword	_ZN41_INTERNAL_cd56916b_4_k_cu_81419510_2720616thrust24THRUST_300001_SM_1000_NS6system6detail10sequential3seqE
	.align		8
        /*0100*/ 	.dword	_ZN41_INTERNAL_cd56916b_4_k_cu_81419510_2720616thrust24THRUST_300001_SM_1000_NS12placeholders2_1E
	.align		8
        /*0108*/ 	.dword	_ZN41_INTERNAL_cd56916b_4_k_cu_81419510_2720616thrust24THRUST_300001_SM_1000_NS12placeholders2_2E
	.align		8
        /*0110*/ 	.dword	_ZN41_INTERNAL_cd56916b_4_k_cu_81419510_2720616thrust24THRUST_300001_SM_1000_NS12placeholders2_3E
	.align		8
        /*0118*/ 	.dword	_ZN41_INTERNAL_cd56916b_4_k_cu_81419510_2720616thrust24THRUST_300001_SM_1000_NS12placeholders2_4E
	.align		8
        /*0120*/ 	.dword	_ZN41_INTERNAL_cd56916b_4_k_cu_81419510_2720616thrust24THRUST_300001_SM_1000_NS12placeholders2_5E
	.align		8
        /*0128*/ 	.dword	_ZN41_INTERNAL_cd56916b_4_k_cu_81419510_2720616thrust24THRUST_300001_SM_1000_NS12placeholders2_6E
	.align		8
        /*0130*/ 	.dword	_ZN41_INTERNAL_cd56916b_4_k_cu_81419510_2720616thrust24THRUST_300001_SM_1000_NS12placeholders2_7E
	.align		8
        /*0138*/ 	.dword	_ZN41_INTERNAL_cd56916b_4_k_cu_81419510_2720616thrust24THRUST_300001_SM_1000_NS12placeholders2_8E
	.align		8
        /*0140*/ 	.dword	_ZN41_INTERNAL_cd56916b_4_k_cu_81419510_2720616thrust24THRUST_300001_SM_1000_NS12placeholders2_9E
	.align		8
        /*0148*/ 	.dword	_ZN41_INTERNAL_cd56916b_4_k_cu_81419510_2720616thrust24THRUST_300001_SM_1000_NS12placeholders3_10E
	.align		8
        /*0150*/ 	.dword	_ZN41_INTERNAL_cd56916b_4_k_cu_81419510_2720616thrust24THRUST_300001_SM_1000_NS3seqE


//--------------------- .text._ZN3cub18CUB_300001_SM_10006detail11EmptyKernelIvEEvv --------------------------
	.section	.text._ZN3cub18CUB_300001_SM_10006detail11EmptyKernelIvEEvv,"ax",@progbits
	.align	128
        .global         _ZN3cub18CUB_300001_SM_10006detail11EmptyKernelIvEEvv
        .type           _ZN3cub18CUB_300001_SM_10006detail11EmptyKernelIvEEvv,@function
        .size           _ZN3cub18CUB_300001_SM_10006detail11EmptyKernelIvEEvv,(.L_x_1 - _ZN3cub18CUB_300001_SM_10006detail11EmptyKernelIvEEvv)
        .other          _ZN3cub18CUB_300001_SM_10006detail11EmptyKernelIvEEvv,@"STO_CUDA_ENTRY STV_DEFAULT"
_ZN3cub18CUB_300001_SM_10006detail11EmptyKernelIvEEvv:
.text._ZN3cub18CUB_300001_SM_10006detail11EmptyKernelIvEEvv:
[----:B------:R-:W-:Y:S01]  /*0000*/  LDC R1, c[0x0][0x37c] ;  /* 0x0000df00ff017b82 */ /* 0x000fe20000000800 */
[----:B------:R-:W-:Y:S05]  /*0010*/  EXIT ;  /* 0x000000000000794d */ /* 0x000fea0003800000 */
.L_x_0:
[----:B------:R-:W-:-:S00]  /*0020*/  BRA `(.L_x_0) ;  /* 0xfffffffc00fc7947 */ /* 0x000fc0000383ffff */
[----:B------:R-:W-:-:S00]  /*0030*/  NOP ;  /* 0x0000000000007918 */ /* 0x000fc00000000000 */
        /* <DEDUP_REMOVED lines=12> */
.L_x_1:


//--------------------- .nv.shared.reserved.0     --------------------------
	.section	.nv.shared.reserved.0,"aw",@nobits
	.weak		__nv_reservedSMEM_offset_0_alias
	.size		__nv_reservedSMEM_offset_0_alias, 0, 64
	.other		__nv_reservedSMEM_offset_0_alias,@"STO_CUDA_RESERVED_SHARED STV_DEFAULT"
__nv_reservedSMEM_offset_0_alias:
	.zero		0
	.zero		64


//--------------------- .nv.global                --------------------------
	.section	.nv.global,"aw",@nobits
.nv.global:
	.type		_ZN41_INTERNAL_cd56916b_4_k_cu_81419510_2720616thrust24THRUST_300001_SM_1000_NS3seqE,@object
	.size		_ZN41_INTERNAL_cd56916b_4_k_cu_81419510_2720616thrust24THRUST_300001_SM_1000_NS3seqE,(_ZN41_INTERNAL_cd56916b_4_k_cu_81419510_2720614cuda3std3__48in_placeE - _ZN41_INTERNAL_cd56916b_4_k_cu_81419510_2720616thrust24THRUST_300001_SM_1000_NS3seqE)
_ZN41_INTERNAL_cd56916b_4_k_cu_81419510_2720616thrust24THRUST_300001_SM_1000_NS3seqE:
	.zero		1
	.type		_ZN41_INTERNAL_cd56916b_4_k_cu_81419510_2720614cuda3std3__48in_placeE,@object
	.size		_ZN41_INTERNAL_cd56916b_4_k_cu_81419510_2720614cuda3std3__48in_placeE,(_ZN41_INTERNAL_cd56916b_4_k_cu_81419510_2720614cuda3std6ranges3__45__cpo4sizeE - _ZN41_INTERNAL_cd56916b_4_k_cu_81419510_2720614cuda3std3__48in_placeE)
_ZN41_INTERNAL_cd56916b_4_k_cu_81419510_2720614cuda3std3__48in_placeE:
	.zero		1
	.type		_ZN41_INTERNAL_cd56916b_4_k_cu_81419510_2720614cuda3std6ranges3__45__cpo4sizeE,@object
	.size		_ZN41_INTERNAL_cd56916b_4_k_cu_81419510_2720614cuda3std6ranges3__45__cpo4sizeE,(_ZN41_INTERNAL_cd56916b_4_k_cu_81419510_2720616thrust24THRUST_300001_SM_1000_NS12placeholders2_3E - _ZN41_INTERNAL_cd56916b_4_k_cu_81419510_2720614cuda3std6ranges3__45__cpo4sizeE)
_ZN41_INTERNAL_cd56916b_4_k_cu_81419510_2720614cuda3std6ranges3__45__cpo4sizeE:
	.zero		1
	.type		_ZN41_INTERNAL_cd56916b_4_k_cu_81419510_2720616thrust24THRUST_300001_SM_1000_NS12placeholders2_3E,@object
	.size		_ZN41_INTERNAL_cd56916b_4_k_cu_81419510_2720616thrust24THRUST_300001_SM_1000_NS12placeholders2_3E,(_ZN41_INTERNAL_cd56916b_4_k_cu_81419510_2720614cuda3std3__45__cpo6cbeginE - _ZN41_INTERNAL_cd56916b_4_k_cu_81419510_2720616thrust24THRUST_300001_SM_1000_NS12placeholders2_3E)
_ZN41_INTERNAL_cd56916b_4_k_cu_81419510_2720616thrust24THRUST_300001_SM_1000_NS12placeholders2_3E:
	.zero		1
	.type		_ZN41_INTERNAL_cd56916b_4_k_cu_81419510_2720614cuda3std3__45__cpo6cbeginE,@object
	.size		_ZN41_INTERNAL_cd56916b_4_k_cu_81419510_2720614cuda3std3__45__cpo6cbeginE,(_ZN41_INTERNAL_cd56916b_4_k_cu_81419510_2720614cuda3std6ranges3__45__cpo6cbeginE - _ZN41_INTERNAL_cd56916b_4_k_cu_81419510_2720614cuda3std3__45__cpo6cbeginE)
_ZN41_INTERNAL_cd56916b_4_k_cu_81419510_2720614cuda3std3__45__cpo6cbeginE:
	.zero		1
	.type		_ZN41_INTERNAL_cd56916b_4_k_cu_81419510_2720614cuda3std6ranges3__45__cpo6cbeginE,@object
	.size		_ZN41_INTERNAL_cd56916b_4_k_cu_81419510_2720614cuda3std6ranges3__45__cpo6cbeginE,(_ZN41_INTERNAL_cd56916b_4_k_cu_81419510_2720616thrust24THRUST_300001_SM_1000_NS12placeholders2_7E - _ZN41_INTERNAL_cd56916b_4_k_cu_81419510_2720614cuda3std6ranges3__45__cpo6cbeginE)
_ZN41_INTERNAL_cd56916b_4_k_cu_81419510_2720614cuda3std6ranges3__45__cpo6cbeginE:
	.zero		1
	.type		_ZN41_INTERNAL_cd56916b_4_k_cu_81419510_2720616thrust24THRUST_300001_SM_1000_NS12placeholders2_7E,@object
	.size		_ZN41_INTERNAL_cd56916b_4_k_cu_81419510_2720616thrust24THRUST_300001_SM_1000_NS12placeholders2_7E,(_ZN41_INTERNAL_cd56916b_4_k_cu_81419510_2720614cuda3std3__45__cpo7crbeginE - _ZN41_INTERNAL_cd56916b_4_k_cu_81419510_2720616thrust24THRUST_300001_SM_1000_NS12placeholders2_7E)
_ZN41_INTERNAL_cd56916b_4_k_cu_81419510_2720616thrust24THRUST_300001_SM_1000_NS12placeholders2_7E:
	.zero		1
	.type		_ZN41_INTERNAL_cd56916b_4_k_cu_81419510_2720614cuda3std3__45__cpo7crbeginE,@object
	.size		_ZN41_INTERNAL_cd56916b_4_k_cu_81419510_2720614cuda3std3__45__cpo7crbeginE,(_ZN41_INTERNAL_cd56916b_4_k_cu_81419510_2720614cuda3std6ranges3__45__cpo4nextE - _ZN41_INTERNAL_cd56916b_4_k_cu_81419510_2720614cuda3std3__45__cpo7crbeginE)
_ZN41_INTERNAL_cd56916b_4_k_cu_81419510_2720614cuda3std3__45__cpo7crbeginE:
	.zero		1
	.type		_ZN41_INTERNAL_cd56916b_4_k_cu_81419510_2720614cuda3std6ranges3__45__cpo4nextE,@object
	.size		_ZN41_INTERNAL_cd56916b_4_k_cu_81419510_2720614cuda3std6ranges3__45__cpo4nextE,(_ZN41_INTERNAL_cd56916b_4_k_cu_81419510_2720614cuda3std6ranges3__45__cpo4swapE - _ZN41_INTERNAL_cd56916b_4_k_cu_81419510_2720614cuda3std6ranges3__45__cpo4nextE)
_ZN41_INTERNAL_cd56916b_4_k_cu_81419510_2720614cuda3std6ranges3__45__cpo4nextE:
	.zero		1
	.type		_ZN41_INTERNAL_cd56916b_4_k_cu_81419510_2720614cuda3std6ranges3__45__cpo4swapE,@object
	.size		_ZN41_INTERNAL_cd56916b_4_k_cu_81419510_2720614cuda3std6ranges3__45__cpo4swapE,(_ZN41_INTERNAL_cd56916b_4_k_cu_81419510_2720616thrust24THRUST_300001_SM_1000_NS8cuda_cub10par_nosyncE - _ZN41_INTERNAL_cd56916b_4_k_cu_81419510_2720614cuda3std6ranges3__45__cpo4swapE)
_ZN41_INTERNAL_cd56916b_4_k_cu_81419510_2720614cuda3std6ranges3__45__cpo4swapE:
	.zero		1
	.type		_ZN41_INTERNAL_cd56916b_4_k_cu_81419510_2720616thrust24THRUST_300001_SM_1000_NS8cuda_cub10par_nosyncE,@object
	.size		_ZN41_INTERNAL_cd56916b_4_k_cu_81419510_2720616thrust24THRUST_300001_SM_1000_NS8cuda_cub10par_nosyncE,(_ZN41_INTERNAL_cd56916b_4_k_cu_81419510_2720616thrust24THRUST_300001_SM_1000_NS12placeholders2_9E - _ZN41_INTERNAL_cd56916b_4_k_cu_81419510_2720616thrust24THRUST_300001_SM_1000_NS8cuda_cub10par_nosyncE)
_ZN41_INTERNAL_cd56916b_4_k_cu_81419510_2720616thrust24THRUST_300001_SM_1000_NS8cuda_cub10par_nosyncE:
	.zero		1
	.type		_ZN41_INTERNAL_cd56916b_4_k_cu_81419510_2720616thrust24THRUST_300001_SM_1000_NS12placeholders2_9E,@object
	.size		_ZN41_INTERNAL_cd56916b_4_k_cu_81419510_2720616thrust24THRUST_300001_SM_1000_NS12placeholders2_9E,(_ZN41_INTERNAL_cd56916b_4_k_cu_81419510_2720614cuda3std3__443_GLOBAL__N__cd56916b_4_k_cu_81419510_2720616ignoreE - _ZN41_INTERNAL_cd56916b_4_k_cu_81419510_2720616thrust24THRUST_300001_SM_1000_NS12placeholders2_9E)
_ZN41_INTERNAL_cd56916b_4_k_cu_81419510_2720616thrust24THRUST_300001_SM_1000_NS12placeholders2_9E:
	.zero		1
	.type		_ZN41_INTERNAL_cd56916b_4_k_cu_81419510_2720614cuda3std3__443_GLOBAL__N__cd56916b_4_k_cu_81419510_2720616ignoreE,@object
	.size		_ZN41_INTERNAL_cd56916b_4_k_cu_81419510_2720614cuda3std3__443_GLOBAL__N__cd56916b_4_k_cu_81419510_2720616ignoreE,(_ZN41_INTERNAL_cd56916b_4_k_cu_81419510_2720614cuda3std6ranges3__45__cpo4dataE - _ZN41_INTERNAL_cd56916b_4_k_cu_81419510_2720614cuda3std3__443_GLOBAL__N__cd56916b_4_k_cu_81419510_2720616ignoreE)
_ZN41_INTERNAL_cd56916b_4_k_cu_81419510_2720614cuda3std3__443_GLOBAL__N__cd56916b_4_k_cu_81419510_2720616ignoreE:
	.zero		1
	.type		_ZN41_INTERNAL_cd56916b_4_k_cu_81419510_2720614cuda3std6ranges3__45__cpo4dataE,@object
	.size		_ZN41_INTERNAL_cd56916b_4_k_cu_81419510_2720614cuda3std6ranges3__45__cpo4dataE,(_ZN41_INTERNAL_cd56916b_4_k_cu_81419510_2720616thrust24THRUST_300001_SM_1000_NS12placeholders2_1E - _ZN41_INTERNAL_cd56916b_4_k_cu_81419510_2720614cuda3std6ranges3__45__cpo4dataE)
_ZN41_INTERNAL_cd56916b_4_k_cu_81419510_2720614cuda3std6ranges3__45__cpo4dataE:
	.zero		1
	.type		_ZN41_INTERNAL_cd56916b_4_k_cu_81419510_2720616thrust24THRUST_300001_SM_1000_NS12placeholders2_1E,@object
	.size		_ZN41_INTERNAL_cd56916b_4_k_cu_81419510_2720616thrust24THRUST_300001_SM_1000_NS12placeholders2_1E,(_ZN41_INTERNAL_cd56916b_4_k_cu_81419510_2720614cuda3std3__45__cpo5beginE - _ZN41_INTERNAL_cd56916b_4_k_cu_81419510_2720616thrust24THRUST_300001_SM_1000_NS12placeholders2_1E)
_ZN41_INTERNAL_cd56916b_4_k_cu_81419510_2720616thrust24THRUST_300001_SM_1000_NS12placeholders2_1E:
	.zero		1
	.type		_ZN41_INTERNAL_cd56916b_4_k_cu_81419510_2720614cuda3std3__45__cpo5beginE,@object
	.size		_ZN41_INTERNAL_cd56916b_4_k_cu_81419510_2720614cuda3std3__45__cpo5beginE,(_ZN41_INTERNAL_cd56916b_4_k_cu_81419510_2720614cuda3std6ranges3__45__cpo5beginE - _ZN41_INTERNAL_cd56916b_4_k_cu_81419510_2720614cuda3std3__45__cpo5beginE)
_ZN41_INTERNAL_cd56916b_4_k_cu_81419510_2720614cuda3std3__45__cpo5beginE:
	.zero		1
	.type		_ZN41_INTERNAL_cd56916b_4_k_cu_81419510_2720614cuda3std6ranges3__45__cpo5beginE,@object
	.size		_ZN41_INTERNAL_cd56916b_4_k_cu_81419510_2720614cuda3std6ranges3__45__cpo5beginE,(_ZN41_INTERNAL_cd56916b_4_k_cu_81419510_2720616thrust24THRUST_300001_SM_1000_NS12placeholders2_5E - _ZN41_INTERNAL_cd56916b_4_k_cu_81419510_2720614cuda3std6ranges3__45__cpo5beginE)
_ZN41_INTERNAL_cd56916b_4_k_cu_81419510_2720614cuda3std6ranges3__45__cpo5beginE:
	.zero		1
	.type		_ZN41_INTERNAL_cd56916b_4_k_cu_81419510_2720616thrust24THRUST_300001_SM_1000_NS12placeholders2_5E,@object
	.size		_ZN41_INTERNAL_cd56916b_4_k_cu_81419510_2720616thrust24THRUST_300001_SM_1000_NS12placeholders2_5E,(_ZN41_INTERNAL_cd56916b_4_k_cu_81419510_2720614cuda3std3__45__cpo6rbeginE - _ZN41_INTERNAL_cd56916b_4_k_cu_81419510_2720616thrust24THRUST_300001_SM_1000_NS12placeholders2_5E)
_ZN41_INTERNAL_cd56916b_4_k_cu_81419510_2720616thrust24THRUST_300001_SM_1000_NS12placeholders2_5E:
	.zero		1
	.type		_ZN41_INTERNAL_cd56916b_4_k_cu_81419510_2720614cuda3std3__45__cpo6rbeginE,@object
	.size		_ZN41_INTERNAL_cd56916b_4_k_cu_81419510_2720614cuda3std3__45__cpo6rbeginE,(_ZN41_INTERNAL_cd56916b_4_k_cu_81419510_2720614cuda3std6ranges3__45__cpo7advanceE - _ZN41_INTERNAL_cd56916b_4_k_cu_81419510_2720614cuda3std3__45__cpo6rbeginE)
_ZN41_INTERNAL_cd56916b_4_k_cu_81419510_2720614cuda3std3__45__cpo6rbeginE:
	.zero		1
	.type		_ZN41_INTERNAL_cd56916b_4_k_cu_81419510_2720614cuda3std6ranges3__45__cpo7advanceE,@object
	.size		_ZN41_INTERNAL_cd56916b_4_k_cu_81419510_2720614cuda3std6ranges3__45__cpo7advanceE,(_ZN41_INTERNAL_cd56916b_4_k_cu_81419510_2720614cuda3std3__47nulloptE - _ZN41_INTERNAL_cd56916b_4_k_cu_81419510_2720614cuda3std6ranges3__45__cpo7advanceE)
_ZN41_INTERNAL_cd56916b_4_k_cu_81419510_2720614cuda3std6ranges3__45__cpo7advanceE:
	.zero		1
	.type		_ZN41_INTERNAL_cd56916b_4_k_cu_81419510_2720614cuda3std3__47nulloptE,@object
	.size		_ZN41_INTERNAL_cd56916b_4_k_cu_81419510_2720614cuda3std3__47nulloptE,(_ZN41_INTERNAL_cd56916b_4_k_cu_81419510_2720614cuda3std6ranges3__45__cpo8distanceE - _ZN41_INTERNAL_cd56916b_4_k_cu_81419510_2720614cuda3std3__47nulloptE)
_ZN41_INTERNAL_cd56916b_4_k_cu_81419510_2720614cuda3std3__47nulloptE:
	.zero		1
	.type		_ZN41_INTERNAL_cd56916b_4_k_cu_81419510_2720614cuda3std6ranges3__45__cpo8distanceE,@object
	.size		_ZN41_INTERNAL_cd56916b_4_k_cu_81419510_2720614cuda3std6ranges3__45__cpo8distanceE,(_ZN41_INTERNAL_cd56916b_4_k_cu_81419510_2720616thrust24THRUST_300001_SM_1000_NS12placeholders3_10E - _ZN41_INTERNAL_cd56916b_4_k_cu_81419510_2720614cuda3std6ranges3__45__cpo8distanceE)
_ZN41_INTERNAL_cd56916b_4_k_cu_81419510_2720614cuda3std6ranges3__45__cpo8distanceE:
	.zero		1
	.type		_ZN41_INTERNAL_cd56916b_4_k_cu_81419510_2720616thrust24THRUST_300001_SM_1000_NS12placeholders3_10E,@object
	.size		_ZN41_INTERNAL_cd56916b_4_k_cu_81419510_2720616thrust24THRUST_300001_SM_1000_NS12placeholders3_10E,(_ZN41_INTERNAL_cd56916b_4_k_cu_81419510_2720614cuda3std3__419piecewise_constructE - _ZN41_INTERNAL_cd56916b_4_k_cu_81419510_2720616thrust24THRUST_300001_SM_1000_NS12placeholders3_10E)
_ZN41_INTERNAL_cd56916b_4_k_cu_81419510_2720616thrust24THRUST_300001_SM_1000_NS12placeholders3_10E:
	.zero		1
	.type		_ZN41_INTERNAL_cd56916b_4_k_cu_81419510_2720614cuda3std3__419piecewise_constructE,@object
	.size		_ZN41_INTERNAL_cd56916b_4_k_cu_81419510_2720614cuda3std3__419piecewise_constructE,(_ZN41_INTERNAL_cd56916b_4_k_cu_81419510_2720614cuda3std6ranges3__45__cpo5cdataE - _ZN41_INTERNAL_cd56916b_4_k_cu_81419510_2720614cuda3std3__419piecewise_constructE)
_ZN41_INTERNAL_cd56916b_4_k_cu_81419510_2720614cuda3std3__419piecewise_constructE:
	.zero		1
	.type		_ZN41_INTERNAL_cd56916b_4_k_cu_81419510_2720614cuda3std6ranges3__45__cpo5cdataE,@object
	.size		_ZN41_INTERNAL_cd56916b_4_k_cu_81419510_2720614cuda3std6ranges3__45__cpo5cdataE,(_ZN41_INTERNAL_cd56916b_4_k_cu_81419510_2720616thrust24THRUST_300001_SM_1000_NS12placeholders2_2E - _ZN41_INTERNAL_cd56916b_4_k_cu_81419510_2720614cuda3std6ranges3__45__cpo5cdataE)
_ZN41_INTERNAL_cd56916b_4_k_cu_81419510_2720614cuda3std6ranges3__45__cpo5cdataE:
	.zero		1
	.type		_ZN41_INTERNAL_cd56916b_4_k_cu_81419510_2720616thrust24THRUST_300001_SM_1000_NS12placeholders2_2E,@object
	.size		_ZN41_INTERNAL_cd56916b_4_k_cu_81419510_2720616thrust24THRUST_300001_SM_1000_NS12placeholders2_2E,(_ZN41_INTERNAL_cd56916b_4_k_cu_81419510_2720614cuda3std3__45__cpo3endE - _ZN41_INTERNAL_cd56916b_4_k_cu_81419510_2720616thrust24THRUST_300001_SM_1000_NS12placeholders2_2E)
_ZN41_INTERNAL_cd56916b_4_k_cu_81419510_2720616thrust24THRUST_300001_SM_1000_NS12placeholders2_2E:
	.zero		1
	.type		_ZN41_INTERNAL_cd56916b_4_k_cu_81419510_2720614cuda3std3__45__cpo3endE,@object
	.size		_ZN41_INTERNAL_cd56916b_4_k_cu_81419510_2720614cuda3std3__45__cpo3endE,(_ZN41_INTERNAL_cd56916b_4_k_cu_81419510_2720614cuda3std6ranges3__45__cpo3endE - _ZN41_INTERNAL_cd56916b_4_k_cu_81419510_2720614cuda3std3__45__cpo3endE)
_ZN41_INTERNAL_cd56916b_4_k_cu_81419510_2720614cuda3std3__45__cpo3endE:
	.zero		1
	.type		_ZN41_INTERNAL_cd56916b_4_k_cu_81419510_2720614cuda3std6ranges3__45__cpo3endE,@object
	.size		_ZN41_INTERNAL_cd56916b_4_k_cu_81419510_2720614cuda3std6ranges3__45__cpo3endE,(_ZN41_INTERNAL_cd56916b_4_k_cu_81419510_2720616thrust24THRUST_300001_SM_1000_NS12placeholders2_6E - _ZN41_INTERNAL_cd56916b_4_k_cu_81419510_2720614cuda3std6ranges3__45__cpo3endE)
_ZN41_INTERNAL_cd56916b_4_k_cu_81419510_2720614cuda3std6ranges3__45__cpo3endE:
	.zero		1
	.type		_ZN41_INTERNAL_cd56916b_4_k_cu_81419510_2720616thrust24THRUST_300001_SM_1000_NS12placeholders2_6E,@object
	.size		_ZN41_INTERNAL_cd56916b_4_k_cu_81419510_2720616thrust24THRUST_300001_SM_1000_NS12placeholders2_6E,(_ZN41_INTERNAL_cd56916b_4_k_cu_81419510_2720614cuda3std3__45__cpo4rendE - _ZN41_INTERNAL_cd56916b_4_k_cu_81419510_2720616thrust24THRUST_300001_SM_1000_NS12placeholders2_6E)
_ZN41_INTERNAL_cd56916b_4_k_cu_81419510_2720616thrust24THRUST_300001_SM_1000_NS12placeholders2_6E:
	.zero		1
	.type		_ZN41_INTERNAL_cd56916b_4_k_cu_81419510_2720614cuda3std3__45__cpo4rendE,@object
	.size		_ZN41_INTERNAL_cd56916b_4_k_cu_81419510_2720614cuda3std3__45__cpo4rendE,(_ZN41_INTERNAL_cd56916b_4_k_cu_81419510_2720614cuda3std6ranges3__45__cpo9iter_swapE - _ZN41_INTERNAL_cd56916b_4_k_cu_81419510_2720614cuda3std3__45__cpo4rendE)
_ZN41_INTERNAL_cd56916b_4_k_cu_81419510_2720614cuda3std3__45__cpo4rendE:
	.zero		1
	.type		_ZN41_INTERNAL_cd56916b_4_k_cu_81419510_2720614cuda3std6ranges3__45__cpo9iter_swapE,@object
	.size		_ZN41_INTERNAL_cd56916b_4_k_cu_81419510_2720614cuda3std6ranges3__45__cpo9iter_swapE,(_ZN41_INTERNAL_cd56916b_4_k_cu_81419510_2720614cuda3std3__48unexpectE - _ZN41_INTERNAL_cd56916b_4_k_cu_81419510_2720614cuda3std6ranges3__45__cpo9iter_swapE)
_ZN41_INTERNAL_cd56916b_4_k_cu_81419510_2720614cuda3std6ranges3__45__cpo9iter_swapE:
	.zero		1
	.type		_ZN41_INTERNAL_cd56916b_4_k_cu_81419510_2720614cuda3std3__48unexpectE,@object
	.size		_ZN41_INTERNAL_cd56916b_4_k_cu_81419510_2720614cuda3std3__48unexpectE,(_ZN41_INTERNAL_cd56916b_4_k_cu_81419510_2720616thrust24THRUST_300001_SM_1000_NS8cuda_cub3parE - _ZN41_INTERNAL_cd56916b_4_k_cu_81419510_2720614cuda3std3__48unexpectE)
_ZN41_INTERNAL_cd56916b_4_k_cu_81419510_2720614cuda3std3__48unexpectE:
	.zero		1
	.type		_ZN41_INTERNAL_cd56916b_4_k_cu_81419510_2720616thrust24THRUST_300001_SM_1000_NS8cuda_cub3parE,@object
	.size		_ZN41_INTERNAL_cd56916b_4_k_cu_81419510_2720616thrust24THRUST_300001_SM_1000_NS8cuda_cub3parE,(_ZN41_INTERNAL_cd56916b_4_k_cu_81419510_2720616thrust24THRUST_300001_SM_1000_NS12placeholders2_4E - _ZN41_INTERNAL_cd56916b_4_k_cu_81419510_2720616thrust24THRUST_300001_SM_1000_NS8cuda_cub3parE)
_ZN41_INTERNAL_cd56916b_4_k_cu_81419510_2720616thrust24THRUST_300001_SM_1000_NS8cuda_cub3parE:
	.zero		1
	.type		_ZN41_INTERNAL_cd56916b_4_k_cu_81419510_2720616thrust24THRUST_300001_SM_1000_NS12placeholders2_4E,@object
	.size		_ZN41_INTERNAL_cd56916b_4_k_cu_81419510_2720616thrust24THRUST_300001_SM_1000_NS12placeholders2_4E,(_ZN41_INTERNAL_cd56916b_4_k_cu_81419510_2720614cuda3std3__45__cpo4cendE - _ZN41_INTERNAL_cd56916b_4_k_cu_81419510_2720616thrust24THRUST_300001_SM_1000_NS12placeholders2_4E)
_ZN41_INTERNAL_cd56916b_4_k_cu_81419510_2720616thrust24THRUST_300001_SM_1000_NS12placeholders2_4E:
	.zero		1
	.type		_ZN41_INTERNAL_cd56916b_4_k_cu_81419510_2720614cuda3std3__45__cpo4cendE,@object
	.size		_ZN41_INTERNAL_cd56916b_4_k_cu_81419510_2720614cuda3std3__45__cpo4cendE,(_ZN41_INTERNAL_cd56916b_4_k_cu_81419510_2720614cuda3std6ranges3__45__cpo4cendE - _ZN41_INTERNAL_cd56916b_4_k_cu_81419510_2720614cuda3std3__45__cpo4cendE)
_ZN41_INTERNAL_cd56916b_4_k_cu_81419510_2720614cuda3std3__45__cpo4cendE:
	.zero		1
	.type		_ZN41_INTERNAL_cd56916b_4_k_cu_81419510_2720614cuda3std6ranges3__45__cpo4cendE,@object
	.size		_ZN41_INTERNAL_cd56916b_4_k_cu_81419510_2720614cuda3std6ranges3__45__cpo4cendE,(_ZN41_INTERNAL_cd56916b_4_k_cu_81419510_2720614cuda3std3__420unreachable_sentinelE - _ZN41_INTERNAL_cd56916b_4_k_cu_81419510_2720614cuda3std6ranges3__45__cpo4cendE)
_ZN41_INTERNAL_cd56916b_4_k_cu_81419510_2720614cuda3std6ranges3__45__cpo4cendE:
	.zero		1
	.type		_ZN41_INTERNAL_cd56916b_4_k_cu_81419510_2720614cuda3std3__420unreachable_sentinelE,@object
	.size		_ZN41_INTERNAL_cd56916b_4_k_cu_81419510_2720614cuda3std3__420unreachable_sentinelE,(_ZN41_INTERNAL_cd56916b_4_k_cu_81419510_2720614cuda3std6ranges3__45__cpo5ssizeE - _ZN41_INTERNAL_cd56916b_4_k_cu_81419510_2720614cuda3std3__420unreachable_sentinelE)
_ZN41_INTERNAL_cd56916b_4_k_cu_81419510_2720614cuda3std3__420unreachable_sentinelE:
	.zero		1
	.type		_ZN41_INTERNAL_cd56916b_4_k_cu_81419510_2720614cuda3std6ranges3__45__cpo5ssizeE,@object
	.size		_ZN41_INTERNAL_cd56916b_4_k_cu_81419510_2720614cuda3std6ranges3__45__cpo5ssizeE,(_ZN41_INTERNAL_cd56916b_4_k_cu_81419510_2720616thrust24THRUST_300001_SM_1000_NS12placeholders2_8E - _ZN41_INTERNAL_cd56916b_4_k_cu_81419510_2720614cuda3std6ranges3__45__cpo5ssizeE)
_ZN41_INTERNAL_cd56916b_4_k_cu_81419510_2720614cuda3std6ranges3__45__cpo5ssizeE:
	.zero		1
	.type		_ZN41_INTERNAL_cd56916b_4_k_cu_81419510_2720616thrust24THRUST_300001_SM_1000_NS12placeholders2_8E,@object
	.size		_ZN41_INTERNAL_cd56916b_4_k_cu_81419510_2720616thrust24THRUST_300001_SM_1000_NS12placeholders2_8E,(_ZN41_INTERNAL_cd56916b_4_k_cu_81419510_2720614cuda3std3__45__cpo5crendE - _ZN41_INTERNAL_cd56916b_4_k_cu_81419510_2720616thrust24THRUST_300001_SM_1000_NS12placeholders2_8E)
_ZN41_INTERNAL_cd56916b_4_k_cu_81419510_2720616thrust24THRUST_300001_SM_1000_NS12placeholders2_8E:
	.zero		1
	.type		_ZN41_INTERNAL_cd56916b_4_k_cu_81419510_2720614cuda3std3__45__cpo5crendE,@object
	.size		_ZN41_INTERNAL_cd56916b_4_k_cu_81419510_2720614cuda3std3__45__cpo5crendE,(_ZN41_INTERNAL_cd56916b_4_k_cu_81419510_2720614cuda3std6ranges3__45__cpo4prevE - _ZN41_INTERNAL_cd56916b_4_k_cu_81419510_2720614cuda3std3__45__cpo5crendE)
_ZN41_INTERNAL_cd56916b_4_k_cu_81419510_2720614cuda3std3__45__cpo5crendE:
	.zero		1
	.type		_ZN41_INTERNAL_cd56916b_4_k_cu_81419510_2720614cuda3std6ranges3__45__cpo4prevE,@object
	.size		_ZN41_INTERNAL_cd56916b_4_k_cu_81419510_2720614cuda3std6ranges3__45__cpo4prevE,(_ZN41_INTERNAL_cd56916b_4_k_cu_81419510_2720614cuda3std6ranges3__45__cpo9iter_moveE - _ZN41_INTERNAL_cd56916b_4_k_cu_81419510_2720614cuda3std6ranges3__45__cpo4prevE)
_ZN41_INTERNAL_cd56916b_4_k_cu_81419510_2720614cuda3std6ranges3__45__cpo4prevE:
	.zero		1
	.type		_ZN41_INTERNAL_cd56916b_4_k_cu_81419510_2720614cuda3std6ranges3__45__cpo9iter_moveE,@object
	.size		_ZN41_INTERNAL_cd56916b_4_k_cu_81419510_2720614cuda3std6ranges3__45__cpo9iter_moveE,(_ZN41_INTERNAL_cd56916b_4_k_cu_81419510_2720616thrust24THRUST_300001_SM_1000_NS6system6detail10sequential3seqE - _ZN41_INTERNAL_cd56916b_4_k_cu_81419510_2720614cuda3std6ranges3__45__cpo9iter_moveE)
_ZN41_INTERNAL_cd56916b_4_k_cu_81419510_2720614cuda3std6ranges3__45__cpo9iter_moveE:
	.zero		1
	.type		_ZN41_INTERNAL_cd56916b_4_k_cu_81419510_2720616thrust24THRUST_300001_SM_1000_NS6system6detail10sequential3seqE,@object
	.size		_ZN41_INTERNAL_cd56916b_4_k_cu_81419510_2720616thrust24THRUST_300001_SM_1000_NS6system6detail10sequential3seqE,(.L_31 - _ZN41_INTERNAL_cd56916b_4_k_cu_81419510_2720616thrust24THRUST_300001_SM_1000_NS6system6detail10sequential3seqE)
_ZN41_INTERNAL_cd56916b_4_k_cu_81419510_2720616thrust24THRUST_300001_SM_1000_NS6system6detail10sequential3seqE:
	.zero		1
.L_31:


//--------------------- .nv.constant0._ZN3cub18CUB_300001_SM_10006detail11EmptyKernelIvEEvv --------------------------
	.section	.nv.constant0._ZN3cub18CUB_300001_SM_10006detail11EmptyKernelIvEEvv,"a",@progbits
	.sectionflags	@""
	.align	4
.nv.constant0._ZN3cub18CUB_300001_SM_10006detail11EmptyKernelIvEEvv:
	.zero		896


//--------------------- SYMBOLS --------------------------

	.type		.nv.reservedSmem.offset0,@object
	.size		.nv.reservedSmem.offset0,0x4
